//
// Generated by NVIDIA NVVM Compiler
//
// Compiler Build ID: CL-36424714
// Cuda compilation tools, release 13.0, V13.0.88
// Based on NVVM 20.0.0
//

.version 9.0
.target sm_100
.address_size 64

	// .globl	_Z5helloi
.extern .func  (.param .b32 func_retval0) vprintf
(
	.param .b64 vprintf_param_0,
	.param .b64 vprintf_param_1
)
;
.global .align 1 .b8 $str[76] = {72, 101, 108, 108, 111, 32, 119, 111, 114, 108, 100, 32, 102, 114, 111, 109, 32, 116, 104, 101, 32, 116, 104, 114, 101, 97, 100, 32, 119, 105, 116, 104, 32, 116, 104, 101, 32, 109, 97, 120, 105, 109, 117, 109, 32, 103, 108, 111, 98, 97, 108, 32, 73, 68, 58, 32, 37, 105, 32, 40, 103, 108, 111, 98, 97, 108, 32, 73, 68, 58, 32, 37, 105, 41, 10};

.visible .entry _Z5helloi(
	.param .u32 _Z5helloi_param_0
)
{
	.local .align 8 .b8 	__local_depot0[8];
	.reg .b64 	%SP;
	.reg .b64 	%SPL;
	.reg .pred 	%p<4>;
	.reg .b32 	%r<15>;
	.reg .b64 	%rd<5>;

	mov.u64 	%SPL, __local_depot0;
	cvta.local.u64 	%SP, %SPL;
	ld.param.u32 	%r3, [_Z5helloi_param_0];
	mov.u32 	%r5, %ctaid.x;
	mov.u32 	%r6, %ntid.x;
	mul.lo.s32 	%r7, %r5, %r6;
	mov.u32 	%r8, %tid.x;
	add.s32 	%r9, %r7, %r8;
	mov.u32 	%r10, %nctaid.x;
	mul.lo.s32 	%r2, %r7, %r10;
	setp.ge.s32 	%p1, %r9, %r3;
	add.s32 	%r11, %r3, -1;
	setp.ne.s32 	%p2, %r9, %r11;
	or.pred  	%p3, %p1, %p2;
	@%p3 bra 	$L__BB0_2;
	add.u64 	%rd1, %SP, 0;
	add.u64 	%rd2, %SPL, 0;
	add.s32 	%r12, %r9, %r2;
	st.local.v2.u32 	[%rd2], {%r9, %r12};
	mov.u64 	%rd3, $str;
	cvta.global.u64 	%rd4, %rd3;
	{ // callseq 0, 0
	.param .b64 param0;
	st.param.b64 	[param0], %rd4;
	.param .b64 param1;
	st.param.b64 	[param1], %rd1;
	.param .b32 retval0;
	call.uni (retval0), 
	vprintf, 
	(
	param0, 
	param1
	);
	ld.param.b32 	%r13, [retval0];
	} // callseq 0
$L__BB0_2:
	ret;

}


// ===== COMPILED SASS (sm_100) =====

	.target	sm_100

	.elftype	@"ET_EXEC"


//--------------------- .note.nv.tkinfo           --------------------------
	.section	.note.nv.tkinfo,"",@"SHT_NOTE"
	.sectionflags	@"SHF_NOTE_NV_TKINFO"
	.tkinfo
        /*0018*/ 	.word	0x00000002
        /*0030*/ 	.string	""
        /*0030*/ 	.string	"ptxas"
        /*0030*/ 	.string	"Cuda compilation tools, release 13.0, V13.0.88"
        /*0030*/ 	.string	"Build cuda_13.0.r13.0/compiler.36424714_0"
        /*0030*/ 	.string	"-arch sm_100 -m 64 "



//--------------------- .note.nv.cuinfo           --------------------------
	.section	.note.nv.cuinfo,"",@"SHT_NOTE"
	.sectionflags	@"SHF_NOTE_NV_CUINFO"
        /*0018*/ 	.short	0x0002
        /*001a*/ 	.short	0x0064
        /*001c*/ 	.short	0x0082
	.zero		2


//--------------------- .nv.info                  --------------------------
	.section	.nv.info,"",@"SHT_CUDA_INFO"
	.align	4


	//----- nvinfo : EIATTR_REGCOUNT
	.align		4
        /*0000*/ 	.byte	0x04, 0x2f
        /*0002*/ 	.short	(.L_2 - .L_1)
	.align		4
.L_1:
        /*0004*/ 	.word	index@(_Z5helloi)
        /*0008*/ 	.word	0x00000018


	//----- nvinfo : EIATTR_FRAME_SIZE
	.align		4
.L_2:
        /*000c*/ 	.byte	0x04, 0x11
        /*000e*/ 	.short	(.L_4 - .L_3)
	.align		4
.L_3:
        /*0010*/ 	.word	index@(_Z5helloi)
        /*0014*/ 	.word	0x00000008


	//----- nvinfo : EIATTR_MIN_STACK_SIZE
	.align		4
.L_4:
        /*0018*/ 	.byte	0x04, 0x12
        /*001a*/ 	.short	(.L_6 - .L_5)
	.align		4
.L_5:
        /*001c*/ 	.word	index@(_Z5helloi)
        /*0020*/ 	.word	0x00000008
.L_6:


//--------------------- .nv.compat                --------------------------
	.section	.nv.compat,"",@"SHT_CUDA_COMPAT_INFO"
	.align	4
        /*0000*/ 	.byte	0x02, 0x09, 0x00, 0x00, 0x02, 0x02, 0x01, 0x00, 0x02, 0x05, 0x05, 0x00, 0x03, 0x07, 0x01, 0x01
        /*0010*/ 	.byte	0x02, 0x03, 0x00, 0x00, 0x02, 0x06, 0x01, 0x00, 0x04, 0x0b, 0x08, 0x00, 0x09, 0x00, 0x00, 0x00
        /*0020*/ 	.byte	0x00, 0x00, 0x00, 0x00


//--------------------- .nv.info._Z5helloi        --------------------------
	.section	.nv.info._Z5helloi,"",@"SHT_CUDA_INFO"
	.sectionflags	@""
	.align	4


	//----- nvinfo : EIATTR_CUDA_API_VERSION
	.align		4
        /*0000*/ 	.byte	0x04, 0x37
        /*0002*/ 	.short	(.L_8 - .L_7)
.L_7:
        /*0004*/ 	.word	0x00000082


	//----- nvinfo : EIATTR_KPARAM_INFO
	.align		4
.L_8:
        /*0008*/ 	.byte	0x04, 0x17
        /*000a*/ 	.short	(.L_10 - .L_9)
.L_9:
        /*000c*/ 	.word	0x00000000
        /*0010*/ 	.short	0x0000
        /*0012*/ 	.short	0x0000
        /*0014*/ 	.byte	0x00, 0xf0, 0x11, 0x00


	//----- nvinfo : EIATTR_SPARSE_MMA_MASK
	.align		4
.L_10:
        /*0018*/ 	.byte	0x03, 0x50
        /*001a*/ 	.short	0x0000


	//----- nvinfo : EIATTR_MAXREG_COUNT
	.align		4
        /*001c*/ 	.byte	0x03, 0x1b
        /*001e*/ 	.short	0x00ff


	//----- nvinfo : EIATTR_EXTERNS
	.align		4
        /*0020*/ 	.byte	0x04, 0x0f
        /*0022*/ 	.short	(.L_12 - .L_11)


	//   ....[0]....
	.align		4
.L_11:
        /*0024*/ 	.word	index@(vprintf)


	//----- nvinfo : EIATTR_MERCURY_ISA_VERSION
	.align		4
.L_12:
        /*0028*/ 	.byte	0x03, 0x5f
        /*002a*/ 	.short	0x0101


	//----- nvinfo : EIATTR_VRC_CTA_INIT_COUNT
	.align		4
        /*002c*/ 	.byte	0x02, 0x4a
	.zero		1
	.zero		1


	//----- nvinfo : EIATTR_SYSCALL_OFFSETS
	.align		4
        /*0030*/ 	.byte	0x04, 0x46
        /*0032*/ 	.short	(.L_14 - .L_13)


	//   ....[0]....
.L_13:
        /*0034*/ 	.word	0x000001a0


	//----- nvinfo : EIATTR_EXIT_INSTR_OFFSETS
	.align		4
.L_14:
        /*0038*/ 	.byte	0x04, 0x1c
        /*003a*/ 	.short	(.L_16 - .L_15)


	//   ....[0]....
.L_15:
        /*003c*/ 	.word	0x00000110


	//   ....[1]....
        /*0040*/ 	.word	0x000001b0


	//----- nvinfo : EIATTR_CRS_STACK_SIZE
	.align		4
.L_16:
        /*0044*/ 	.byte	0x04, 0x1e
        /*0046*/ 	.short	(.L_18 - .L_17)
.L_17:
        /*0048*/ 	.word	0x00000000


	//----- nvinfo : EIATTR_CBANK_PARAM_SIZE
	.align		4
.L_18:
        /*004c*/ 	.byte	0x03, 0x19
        /*004e*/ 	.short	0x0004


	//----- nvinfo : EIATTR_PARAM_CBANK
	.align		4
        /*0050*/ 	.byte	0x04, 0x0a
        /*0052*/ 	.short	(.L_20 - .L_19)
	.align		4
.L_19:
        /*0054*/ 	.word	index@(.nv.constant0._Z5helloi)
        /*0058*/ 	.short	0x0380
        /*005a*/ 	.short	0x0004


	//----- nvinfo : EIATTR_SW_WAR
	.align		4
.L_20:
        /*005c*/ 	.byte	0x04, 0x36
        /*005e*/ 	.short	(.L_22 - .L_21)
.L_21:
        /*0060*/ 	.word	0x00000008
.L_22:


//--------------------- .nv.callgraph             --------------------------
	.section	.nv.callgraph,"",@"SHT_CUDA_CALLGRAPH"
	.align	4
	.sectionentsize	8
	.align		4
        /*0000*/ 	.word	0x00000000
	.align		4
        /*0004*/ 	.word	0xffffffff
	.align		4
        /*0008*/ 	.word	index@(_Z5helloi)
	.align		4
        /*000c*/ 	.word	index@(vprintf)
	.align		4
        /*0010*/ 	.word	0x00000000
	.align		4
        /*0014*/ 	.word	0xfffffffe
	.align		4
        /*0018*/ 	.word	0x00000000
	.align		4
        /*001c*/ 	.word	0xfffffffd
	.align		4
        /*0020*/ 	.word	0x00000000
	.align		4
        /*0024*/ 	.word	0xfffffffc


//--------------------- .nv.constant4             --------------------------
	.section	.nv.constant4,"a",@progbits
	.align	8
	.align		8
.nv.constant4:
        /*0000*/ 	.dword	vprintf
	.align		8
        /*0008*/ 	.dword	$str


//--------------------- .text._Z5helloi           --------------------------
	.section	.text._Z5helloi,"ax",@progbits
	.align	128
        .global         _Z5helloi
        .type           _Z5helloi,@function
        .size           _Z5helloi,(.L_x_2 - _Z5helloi)
        .other          _Z5helloi,@"STO_CUDA_ENTRY STV_DEFAULT"
_Z5helloi:
.text._Z5helloi:
[----:B------:R-:W0:Y:S01]  /*0000*/  LDC R1, c[0x0][0x37c] ;  /* 0x0000df00ff017b82 */ /* 0x000e220000000800 */
[----:B------:R-:W1:Y:S07]  /*0010*/  S2R R2, SR_TID.X ;  /* 0x0000000000027919 */ /* 0x000e6e0000002100 */
[----:B------:R-:W2:Y:S01]  /*0020*/  S2UR UR4, SR_CTAID.X ;  /* 0x00000000000479c3 */ /* 0x000ea20000002500 */
[----:B------:R-:W3:Y:S01]  /*0030*/  LDCU UR8, c[0x0][0x2fc] ;  /* 0x00005f80ff0877ac */ /* 0x000ee20008000800 */
[----:B0-----:R-:W-:Y:S01]  /*0040*/  VIADD R1, R1, 0xfffffff8 ;  /* 0xfffffff801017836 */ /* 0x001fe20000000000 */
[----:B------:R-:W2:Y:S01]  /*0050*/  LDCU UR5, c[0x0][0x360] ;  /* 0x00006c00ff0577ac */ /* 0x000ea20008000800 */
[----:B------:R-:W0:Y:S01]  /*0060*/  LDCU UR9, c[0x0][0x380] ;  /* 0x00007000ff0977ac */ /* 0x000e220008000800 */
[----:B------:R-:W4:Y:S01]  /*0070*/  LDCU UR7, c[0x0][0x2f8] ;  /* 0x00005f00ff0777ac */ /* 0x000f220008000800 */
[----:B--2---:R-:W-:Y:S01]  /*0080*/  UIMAD UR4, UR4, UR5, URZ ;  /* 0x00000005040472a4 */ /* 0x004fe2000f8e02ff */
[----:B------:R-:W2:Y:S01]  /*0090*/  LDCU UR5, c[0x0][0x370] ;  /* 0x00006e00ff0577ac */ /* 0x000ea20008000800 */
[----:B0-----:R-:W-:-:S04]  /*00a0*/  UIADD3 UR6, UPT, UPT, UR9, -0x1, URZ ;  /* 0xffffffff09067890 */ /* 0x001fc8000fffe0ff */
[----:B-1----:R-:W-:Y:S01]  /*00b0*/  VIADD R2, R2, UR4 ;  /* 0x0000000402027c36 */ /* 0x002fe20008000000 */
[----:B----4-:R-:W-:-:S04]  /*00c0*/  IADD3 R6, P1, PT, R1, UR7, RZ ;  /* 0x0000000701067c10 */ /* 0x010fc8000ff3e0ff */
[----:B------:R-:W-:Y:S01]  /*00d0*/  ISETP.NE.AND P0, PT, R2, UR6, PT ;  /* 0x0000000602007c0c */ /* 0x000fe2000bf05270 */
[----:B---3--:R-:W-:-:S03]  /*00e0*/  IMAD.X R7, RZ, RZ, UR8, P1 ;  /* 0x00000008ff077e24 */ /* 0x008fc600088e06ff */
[----:B------:R-:W-:Y:S01]  /*00f0*/  ISETP.GE.OR P0, PT, R2, UR9, P0 ;  /* 0x0000000902007c0c */ /* 0x000fe20008706670 */
[----:B--2---:R-:W-:-:S12]  /*0100*/  UIMAD UR4, UR4, UR5, URZ ;  /* 0x00000005040472a4 */ /* 0x004fd8000f8e02ff */
[----:B------:R-:W-:Y:S05]  /*0110*/  @P0 EXIT ;  /* 0x000000000000094d */ /* 0x000fea0003800000 */
[----:B------:R-:W-:Y:S01]  /*0120*/  IADD3 R3, PT, PT, R2, UR4, RZ ;  /* 0x0000000402037c10 */ /* 0x000fe2000fffe0ff */
[----:B------:R-:W0:Y:S01]  /*0130*/  LDCU.64 UR4, c[0x4][0x8] ;  /* 0x01000100ff0477ac */ /* 0x000e220008000a00 */
[----:B------:R-:W-:-:S03]  /*0140*/  MOV R0, 0x0 ;  /* 0x0000000000007802 */ /* 0x000fc60000000f00 */
[----:B------:R1:W-:Y:S01]  /*0150*/  STL.64 [R1], R2 ;  /* 0x0000000201007387 */ /* 0x0003e20000100a00 */
[----:B------:R1:W2:Y:S01]  /*0160*/  LDC.64 R8, c[0x4][R0] ;  /* 0x0100000000087b82 */ /* 0x0002a20000000a00 */
[----:B0-----:R-:W-:Y:S01]  /*0170*/  IMAD.U32 R4, RZ, RZ, UR4 ;  /* 0x00000004ff047e24 */ /* 0x001fe2000f8e00ff */
[----:B-1----:R-:W-:-:S07]  /*0180*/  MOV R5, UR5 ;  /* 0x0000000500057c02 */ /* 0x002fce0008000f00 */
[----:B------:R-:W-:-:S07]  /*0190*/  LEPC R20, `(.L_x_0) ;  /* 0x000000001014794e */ /* 0x000fce0000000000 */
[----:B--2---:R-:W-:Y:S05]  /*01a0*/  CALL.ABS.NOINC R8 ;  /* 0x0000000008007343 */ /* 0x004fea0003c00000 */
.L_x_0:
[----:B------:R-:W-:Y:S05]  /*01b0*/  EXIT ;  /* 0x000000000000794d */ /* 0x000fea0003800000 */
.L_x_1:
[----:B------:R-:W-:-:S00]  /*01c0*/  BRA `(.L_x_1) ;  /* 0xfffffffc00fc7947 */ /* 0x000fc0000383ffff */
[----:B------:R-:W-:-:S00]  /*01d0*/  NOP ;  /* 0x0000000000007918 */ /* 0x000fc00000000000 */
        /* <DEDUP_REMOVED lines=10> */
.L_x_2:


//--------------------- .nv.global.init           --------------------------
	.section	.nv.global.init,"aw",@progbits
.nv.global.init:
	.type		$str,@object
	.size		$str,(.L_0 - $str)
$str:
        /*0000*/ 	.byte	0x48, 0x65, 0x6c, 0x6c, 0x6f, 0x20, 0x77, 0x6f, 0x72, 0x6c, 0x64, 0x20, 0x66, 0x72, 0x6f, 0x6d
        /*0010*/ 	.byte	0x20, 0x74, 0x68, 0x65, 0x20, 0x74, 0x68, 0x72, 0x65, 0x61, 0x64, 0x20, 0x77, 0x69, 0x74, 0x68
        /*0020*/ 	.byte	0x20, 0x74, 0x68, 0x65, 0x20, 0x6d, 0x61, 0x78, 0x69, 0x6d, 0x75, 0x6d, 0x20, 0x67, 0x6c, 0x6f
        /*0030*/ 	.byte	0x62, 0x61, 0x6c, 0x20, 0x49, 0x44, 0x3a, 0x20, 0x25, 0x69, 0x20, 0x28, 0x67, 0x6c, 0x6f, 0x62
        /*0040*/ 	.byte	0x61, 0x6c, 0x20, 0x49, 0x44, 0x3a, 0x20, 0x25, 0x69, 0x29, 0x0a, 0x00
.L_0:


//--------------------- .nv.shared.reserved.0     --------------------------
	.section	.nv.shared.reserved.0,"aw",@nobits
	.weak		__nv_reservedSMEM_offset_0_alias
	.size		__nv_reservedSMEM_offset_0_alias, 0, 64
	.other		__nv_reservedSMEM_offset_0_alias,@"STO_CUDA_RESERVED_SHARED STV_DEFAULT"
__nv_reservedSMEM_offset_0_alias:
	.zero		0
	.zero		64


//--------------------- .nv.constant0._Z5helloi   --------------------------
	.section	.nv.constant0._Z5helloi,"a",@progbits
	.sectionflags	@""
	.align	4
.nv.constant0._Z5helloi:
	.zero		900


//--------------------- SYMBOLS --------------------------

	.type		.nv.reservedSmem.offset0,@object
	.size		.nv.reservedSmem.offset0,0x4
	.type		vprintf,@function
